//
// Generated by NVIDIA NVVM Compiler
//
// Compiler Build ID: CL-36424714
// Cuda compilation tools, release 13.0, V13.0.88
// Based on NVVM 20.0.0
//

.version 9.0
.target sm_100
.address_size 64

	// .globl	_Z9reductionPfi
// _ZZ9reductionPfiE11partial_sum has been demoted

.visible .entry _Z9reductionPfi(
	.param .u64 .ptr .align 1 _Z9reductionPfi_param_0,
	.param .u32 _Z9reductionPfi_param_1
)
{
	.reg .pred 	%p<10>;
	.reg .b32 	%r<5>;
	.reg .b32 	%f<30>;
	.reg .b64 	%rd<5>;
	// demoted variable
	.shared .align 4 .b8 _ZZ9reductionPfiE11partial_sum[2048];
	ld.param.u64 	%rd2, [_Z9reductionPfi_param_0];
	cvta.to.global.u64 	%rd1, %rd2;
	mov.u32 	%r1, %tid.x;
	mul.wide.u32 	%rd3, %r1, 4;
	add.s64 	%rd4, %rd1, %rd3;
	ld.global.f32 	%f1, [%rd4];
	shl.b32 	%r3, %r1, 2;
	mov.u32 	%r4, _ZZ9reductionPfiE11partial_sum;
	add.s32 	%r2, %r4, %r3;
	st.shared.f32 	[%r2], %f1;
	bar.sync 	0;
	setp.gt.u32 	%p1, %r1, 255;
	@%p1 bra 	$L__BB0_2;
	ld.shared.f32 	%f2, [%r2+1024];
	ld.shared.f32 	%f3, [%r2];
	add.f32 	%f4, %f2, %f3;
	st.shared.f32 	[%r2], %f4;
$L__BB0_2:
	bar.sync 	0;
	setp.gt.u32 	%p2, %r1, 127;
	@%p2 bra 	$L__BB0_4;
	ld.shared.f32 	%f5, [%r2+512];
	ld.shared.f32 	%f6, [%r2];
	add.f32 	%f7, %f5, %f6;
	st.shared.f32 	[%r2], %f7;
$L__BB0_4:
	bar.sync 	0;
	setp.gt.u32 	%p3, %r1, 63;
	@%p3 bra 	$L__BB0_6;
	ld.shared.f32 	%f8, [%r2+256];
	ld.shared.f32 	%f9, [%r2];
	add.f32 	%f10, %f8, %f9;
	st.shared.f32 	[%r2], %f10;
$L__BB0_6:
	bar.sync 	0;
	setp.gt.u32 	%p4, %r1, 31;
	@%p4 bra 	$L__BB0_8;
	ld.shared.f32 	%f11, [%r2+128];
	ld.shared.f32 	%f12, [%r2];
	add.f32 	%f13, %f11, %f12;
	st.shared.f32 	[%r2], %f13;
$L__BB0_8:
	bar.sync 	0;
	setp.gt.u32 	%p5, %r1, 15;
	@%p5 bra 	$L__BB0_10;
	ld.shared.f32 	%f14, [%r2+64];
	ld.shared.f32 	%f15, [%r2];
	add.f32 	%f16, %f14, %f15;
	st.shared.f32 	[%r2], %f16;
$L__BB0_10:
	bar.sync 	0;
	setp.gt.u32 	%p6, %r1, 7;
	@%p6 bra 	$L__BB0_12;
	ld.shared.f32 	%f17, [%r2+32];
	ld.shared.f32 	%f18, [%r2];
	add.f32 	%f19, %f17, %f18;
	st.shared.f32 	[%r2], %f19;
$L__BB0_12:
	bar.sync 	0;
	setp.gt.u32 	%p7, %r1, 3;
	@%p7 bra 	$L__BB0_14;
	ld.shared.f32 	%f20, [%r2+16];
	ld.shared.f32 	%f21, [%r2];
	add.f32 	%f22, %f20, %f21;
	st.shared.f32 	[%r2], %f22;
$L__BB0_14:
	bar.sync 	0;
	setp.gt.u32 	%p8, %r1, 1;
	@%p8 bra 	$L__BB0_16;
	ld.shared.f32 	%f23, [%r2+8];
	ld.shared.f32 	%f24, [%r2];
	add.f32 	%f25, %f23, %f24;
	st.shared.f32 	[%r2], %f25;
$L__BB0_16:
	bar.sync 	0;
	setp.ne.s32 	%p9, %r1, 0;
	@%p9 bra 	$L__BB0_18;
	ld.shared.f32 	%f26, [_ZZ9reductionPfiE11partial_sum+4];
	ld.shared.f32 	%f27, [%r2];
	add.f32 	%f28, %f26, %f27;
	st.shared.f32 	[%r2], %f28;
	ld.shared.f32 	%f29, [_ZZ9reductionPfiE11partial_sum];
	st.global.f32 	[%rd1], %f29;
$L__BB0_18:
	ret;

}
	// .globl	_Z13reduction_advPfiii
.visible .entry _Z13reduction_advPfiii(
	.param .u64 .ptr .align 1 _Z13reduction_advPfiii_param_0,
	.param .u32 _Z13reduction_advPfiii_param_1,
	.param .u32 _Z13reduction_advPfiii_param_2,
	.param .u32 _Z13reduction_advPfiii_param_3
)
{
	.reg .pred 	%p<7>;
	.reg .b16 	%rs<5>;
	.reg .b32 	%r<24>;
	.reg .b32 	%f<7>;
	.reg .b64 	%rd<11>;

	ld.param.u64 	%rd3, [_Z13reduction_advPfiii_param_0];
	ld.param.u32 	%r7, [_Z13reduction_advPfiii_param_1];
	ld.param.u32 	%r8, [_Z13reduction_advPfiii_param_2];
	ld.param.u32 	%r9, [_Z13reduction_advPfiii_param_3];
	cvta.to.global.u64 	%rd1, %rd3;
	mov.u32 	%r1, %tid.x;
	setp.ge.u32 	%p1, %r1, %r9;
	@%p1 bra 	$L__BB1_3;
	shl.b32 	%r2, %r1, 9;
	setp.gt.u32 	%p2, %r7, %r2;
	selp.u32 	%r10, 1, 0, %p2;
	setp.eq.s32 	%p3, %r8, %r10;
	@%p3 bra 	$L__BB1_3;
	shl.b32 	%r11, %r9, 9;
	add.s32 	%r12, %r11, %r8;
	xor.b32  	%r13, %r2, %r12;
	xor.b32  	%r14, %r13, %r8;
	mul.wide.u32 	%rd4, %r14, 4;
	add.s64 	%rd5, %rd1, %rd4;
	ld.global.f32 	%f1, [%rd5];
	xor.b32  	%r15, %r8, %r2;
	mul.wide.u32 	%rd6, %r15, 4;
	add.s64 	%rd7, %rd1, %rd6;
	ld.global.f32 	%f2, [%rd7];
	add.f32 	%f3, %f1, %f2;
	st.global.f32 	[%rd7], %f3;
$L__BB1_3:
	add.s32 	%r16, %r9, 1;
	setp.lt.u32 	%p4, %r16, 3;
	@%p4 bra 	$L__BB1_8;
	shr.u32 	%r17, %r9, 31;
	add.s32 	%r18, %r9, %r17;
	shr.s32 	%r23, %r18, 1;
	cvt.u16.u32 	%rs1, %r1;
	mul.hi.u16 	%rs2, %rs1, 5462;
	mul.lo.s16 	%rs3, %rs2, 12;
	sub.s16 	%rs4, %rs1, %rs3;
	cvt.u32.u16 	%r4, %rs4;
	mul.wide.u32 	%rd8, %r1, 4;
	add.s64 	%rd2, %rd1, %rd8;
$L__BB1_5:
	bar.sync 	0;
	setp.ge.u32 	%p5, %r1, %r23;
	@%p5 bra 	$L__BB1_7;
	shl.b32 	%r19, %r23, 9;
	add.s32 	%r20, %r19, %r8;
	xor.b32  	%r21, %r20, %r4;
	xor.b32  	%r22, %r21, %r8;
	mul.wide.u32 	%rd9, %r22, 4;
	add.s64 	%rd10, %rd1, %rd9;
	ld.global.f32 	%f4, [%rd10];
	ld.global.f32 	%f5, [%rd2];
	add.f32 	%f6, %f4, %f5;
	st.global.f32 	[%rd2], %f6;
$L__BB1_7:
	shr.u32 	%r6, %r23, 1;
	setp.gt.u32 	%p6, %r23, 1;
	mov.u32 	%r23, %r6;
	@%p6 bra 	$L__BB1_5;
$L__BB1_8:
	ret;

}
	// .globl	_Z14reduction_lessPfii
.visible .entry _Z14reduction_lessPfii(
	.param .u64 .ptr .align 1 _Z14reduction_lessPfii_param_0,
	.param .u32 _Z14reduction_lessPfii_param_1,
	.param .u32 _Z14reduction_lessPfii_param_2
)
{
	.reg .pred 	%p<7>;
	.reg .b32 	%r<13>;
	.reg .b32 	%f<7>;
	.reg .b64 	%rd<9>;

	ld.param.u64 	%rd3, [_Z14reduction_lessPfii_param_0];
	ld.param.u32 	%r7, [_Z14reduction_lessPfii_param_1];
	ld.param.u32 	%r6, [_Z14reduction_lessPfii_param_2];
	cvta.to.global.u64 	%rd1, %rd3;
	mov.u32 	%r1, %tid.x;
	setp.ge.u32 	%p1, %r1, %r6;
	add.s32 	%r2, %r6, %r1;
	setp.le.u32 	%p2, %r7, %r2;
	mul.wide.u32 	%rd4, %r1, 4;
	add.s64 	%rd2, %rd1, %rd4;
	or.pred  	%p3, %p1, %p2;
	@%p3 bra 	$L__BB2_2;
	mul.wide.u32 	%rd5, %r2, 4;
	add.s64 	%rd6, %rd1, %rd5;
	ld.global.f32 	%f1, [%rd6];
	ld.global.f32 	%f2, [%rd2];
	add.f32 	%f3, %f1, %f2;
	st.global.f32 	[%rd2], %f3;
$L__BB2_2:
	add.s32 	%r8, %r6, 1;
	setp.lt.u32 	%p4, %r8, 3;
	@%p4 bra 	$L__BB2_7;
	shr.u32 	%r9, %r6, 31;
	add.s32 	%r10, %r6, %r9;
	shr.s32 	%r12, %r10, 1;
$L__BB2_4:
	bar.sync 	0;
	setp.ge.u32 	%p5, %r1, %r12;
	@%p5 bra 	$L__BB2_6;
	add.s32 	%r11, %r12, %r1;
	mul.wide.u32 	%rd7, %r11, 4;
	add.s64 	%rd8, %rd1, %rd7;
	ld.global.f32 	%f4, [%rd8];
	ld.global.f32 	%f5, [%rd2];
	add.f32 	%f6, %f4, %f5;
	st.global.f32 	[%rd2], %f6;
$L__BB2_6:
	shr.u32 	%r5, %r12, 1;
	setp.gt.u32 	%p6, %r12, 1;
	mov.u32 	%r12, %r5;
	@%p6 bra 	$L__BB2_4;
$L__BB2_7:
	ret;

}


// ===== COMPILED SASS (sm_100) =====

	.target	sm_100

	.elftype	@"ET_EXEC"


//--------------------- .note.nv.tkinfo           --------------------------
	.section	.note.nv.tkinfo,"",@"SHT_NOTE"
	.sectionflags	@"SHF_NOTE_NV_TKINFO"
	.tkinfo
        /*0018*/ 	.word	0x00000002
        /*0030*/ 	.string	""
        /*0030*/ 	.string	"ptxas"
        /*0030*/ 	.string	"Cuda compilation tools, release 13.0, V13.0.88"
        /*0030*/ 	.string	"Build cuda_13.0.r13.0/compiler.36424714_0"
        /*0030*/ 	.string	"-arch sm_100 -m 64 "



//--------------------- .note.nv.cuinfo           --------------------------
	.section	.note.nv.cuinfo,"",@"SHT_NOTE"
	.sectionflags	@"SHF_NOTE_NV_CUINFO"
        /*0018*/ 	.short	0x0002
        /*001a*/ 	.short	0x0064
        /*001c*/ 	.short	0x0082
	.zero		2


//--------------------- .nv.info                  --------------------------
	.section	.nv.info,"",@"SHT_CUDA_INFO"
	.align	4


	//----- nvinfo : EIATTR_REGCOUNT
	.align		4
        /*0000*/ 	.byte	0x04, 0x2f
        /*0002*/ 	.short	(.L_1 - .L_0)
	.align		4
.L_0:
        /*0004*/ 	.word	index@(_Z9reductionPfi)
        /*0008*/ 	.word	0x0000000a


	//----- nvinfo : EIATTR_FRAME_SIZE
	.align		4
.L_1:
        /*000c*/ 	.byte	0x04, 0x11
        /*000e*/ 	.short	(.L_3 - .L_2)
	.align		4
.L_2:
        /*0010*/ 	.word	index@(_Z9reductionPfi)
        /*0014*/ 	.word	0x00000000


	//----- nvinfo : EIATTR_REGCOUNT
	.align		4
.L_3:
        /*0018*/ 	.byte	0x04, 0x2f
        /*001a*/ 	.short	(.L_5 - .L_4)
	.align		4
.L_4:
        /*001c*/ 	.word	index@(_Z13reduction_advPfiii)
        /*0020*/ 	.word	0x0000000f


	//----- nvinfo : EIATTR_FRAME_SIZE
	.align		4
.L_5:
        /*0024*/ 	.byte	0x04, 0x11
        /*0026*/ 	.short	(.L_7 - .L_6)
	.align		4
.L_6:
        /*0028*/ 	.word	index@(_Z13reduction_advPfiii)
        /*002c*/ 	.word	0x00000000


	//----- nvinfo : EIATTR_REGCOUNT
	.align		4
.L_7:
        /*0030*/ 	.byte	0x04, 0x2f
        /*0032*/ 	.short	(.L_9 - .L_8)
	.align		4
.L_8:
        /*0034*/ 	.word	index@(_Z14reduction_lessPfii)
        /*0038*/ 	.word	0x0000000e


	//----- nvinfo : EIATTR_FRAME_SIZE
	.align		4
.L_9:
        /*003c*/ 	.byte	0x04, 0x11
        /*003e*/ 	.short	(.L_11 - .L_10)
	.align		4
.L_10:
        /*0040*/ 	.word	index@(_Z14reduction_lessPfii)
        /*0044*/ 	.word	0x00000000


	//----- nvinfo : EIATTR_MIN_STACK_SIZE
	.align		4
.L_11:
        /*0048*/ 	.byte	0x04, 0x12
        /*004a*/ 	.short	(.L_13 - .L_12)
	.align		4
.L_12:
        /*004c*/ 	.word	index@(_Z14reduction_lessPfii)
        /*0050*/ 	.word	0x00000000


	//----- nvinfo : EIATTR_MIN_STACK_SIZE
	.align		4
.L_13:
        /*0054*/ 	.byte	0x04, 0x12
        /*0056*/ 	.short	(.L_15 - .L_14)
	.align		4
.L_14:
        /*0058*/ 	.word	index@(_Z13reduction_advPfiii)
        /*005c*/ 	.word	0x00000000


	//----- nvinfo : EIATTR_MIN_STACK_SIZE
	.align		4
.L_15:
        /*0060*/ 	.byte	0x04, 0x12
        /*0062*/ 	.short	(.L_17 - .L_16)
	.align		4
.L_16:
        /*0064*/ 	.word	index@(_Z9reductionPfi)
        /*0068*/ 	.word	0x00000000
.L_17:


//--------------------- .nv.compat                --------------------------
	.section	.nv.compat,"",@"SHT_CUDA_COMPAT_INFO"
	.align	4
        /*0000*/ 	.byte	0x02, 0x09, 0x00, 0x00, 0x02, 0x02, 0x01, 0x00, 0x02, 0x05, 0x05, 0x00, 0x03, 0x07, 0x01, 0x01
        /*0010*/ 	.byte	0x02, 0x03, 0x00, 0x00, 0x02, 0x06, 0x01, 0x00, 0x04, 0x0b, 0x08, 0x00, 0x09, 0x00, 0x00, 0x00
        /*0020*/ 	.byte	0x00, 0x00, 0x00, 0x00


//--------------------- .nv.info._Z14reduction_lessPfii --------------------------
	.section	.nv.info._Z14reduction_lessPfii,"",@"SHT_CUDA_INFO"
	.sectionflags	@""
	.align	4


	//----- nvinfo : EIATTR_CUDA_API_VERSION
	.align		4
        /*0000*/ 	.byte	0x04, 0x37
        /*0002*/ 	.short	(.L_19 - .L_18)
.L_18:
        /*0004*/ 	.word	0x00000082


	//----- nvinfo : EIATTR_KPARAM_INFO
	.align		4
.L_19:
        /*0008*/ 	.byte	0x04, 0x17
        /*000a*/ 	.short	(.L_21 - .L_20)
.L_20:
        /*000c*/ 	.word	0x00000000
        /*0010*/ 	.short	0x0002
        /*0012*/ 	.short	0x000c
        /*0014*/ 	.byte	0x00, 0xf0, 0x11, 0x00


	//----- nvinfo : EIATTR_KPARAM_INFO
	.align		4
.L_21:
        /*0018*/ 	.byte	0x04, 0x17
        /*001a*/ 	.short	(.L_23 - .L_22)
.L_22:
        /*001c*/ 	.word	0x00000000
        /*0020*/ 	.short	0x0001
        /*0022*/ 	.short	0x0008
        /*0024*/ 	.byte	0x00, 0xf0, 0x11, 0x00


	//----- nvinfo : EIATTR_KPARAM_INFO
	.align		4
.L_23:
        /*0028*/ 	.byte	0x04, 0x17
        /*002a*/ 	.short	(.L_25 - .L_24)
.L_24:
        /*002c*/ 	.word	0x00000000
        /*0030*/ 	.short	0x0000
        /*0032*/ 	.short	0x0000
        /*0034*/ 	.byte	0x00, 0xf5, 0x21, 0x00


	//----- nvinfo : EIATTR_SPARSE_MMA_MASK
	.align		4
.L_25:
        /*0038*/ 	.byte	0x03, 0x50
        /*003a*/ 	.short	0x0000


	//----- nvinfo : EIATTR_MAXREG_COUNT
	.align		4
        /*003c*/ 	.byte	0x03, 0x1b
        /*003e*/ 	.short	0x00ff


	//----- nvinfo : EIATTR_NUM_BARRIERS
	.align		4
        /*0040*/ 	.byte	0x02, 0x4c
        /*0042*/ 	.byte	0x01
	.zero		1


	//----- nvinfo : EIATTR_MERCURY_ISA_VERSION
	.align		4
        /*0044*/ 	.byte	0x03, 0x5f
        /*0046*/ 	.short	0x0101


	//----- nvinfo : EIATTR_VRC_CTA_INIT_COUNT
	.align		4
        /*0048*/ 	.byte	0x02, 0x4a
	.zero		1
	.zero		1


	//----- nvinfo : EIATTR_EXIT_INSTR_OFFSETS
	.align		4
        /*004c*/ 	.byte	0x04, 0x1c
        /*004e*/ 	.short	(.L_27 - .L_26)


	//   ....[0]....
.L_26:
        /*0050*/ 	.word	0x00000130


	//   ....[1]....
        /*0054*/ 	.word	0x00000260


	//----- nvinfo : EIATTR_CRS_STACK_SIZE
	.align		4
.L_27:
        /*0058*/ 	.byte	0x04, 0x1e
        /*005a*/ 	.short	(.L_29 - .L_28)
.L_28:
        /*005c*/ 	.word	0x00000000


	//----- nvinfo : EIATTR_CBANK_PARAM_SIZE
	.align		4
.L_29:
        /*0060*/ 	.byte	0x03, 0x19
        /*0062*/ 	.short	0x0010


	//----- nvinfo : EIATTR_PARAM_CBANK
	.align		4
        /*0064*/ 	.byte	0x04, 0x0a
        /*0066*/ 	.short	(.L_31 - .L_30)
	.align		4
.L_30:
        /*0068*/ 	.word	index@(.nv.constant0._Z14reduction_lessPfii)
        /*006c*/ 	.short	0x0380
        /*006e*/ 	.short	0x0010


	//----- nvinfo : EIATTR_SW_WAR
	.align		4
.L_31:
        /*0070*/ 	.byte	0x04, 0x36
        /*0072*/ 	.short	(.L_33 - .L_32)
.L_32:
        /*0074*/ 	.word	0x00000008
.L_33:


//--------------------- .nv.info._Z13reduction_advPfiii --------------------------
	.section	.nv.info._Z13reduction_advPfiii,"",@"SHT_CUDA_INFO"
	.sectionflags	@""
	.align	4


	//----- nvinfo : EIATTR_CUDA_API_VERSION
	.align		4
        /*0000*/ 	.byte	0x04, 0x37
        /*0002*/ 	.short	(.L_35 - .L_34)
.L_34:
        /*0004*/ 	.word	0x00000082


	//----- nvinfo : EIATTR_KPARAM_INFO
	.align		4
.L_35:
        /*0008*/ 	.byte	0x04, 0x17
        /*000a*/ 	.short	(.L_37 - .L_36)
.L_36:
        /*000c*/ 	.word	0x00000000
        /*0010*/ 	.short	0x0003
        /*0012*/ 	.short	0x0010
        /*0014*/ 	.byte	0x00, 0xf0, 0x11, 0x00


	//----- nvinfo : EIATTR_KPARAM_INFO
	.align		4
.L_37:
        /*0018*/ 	.byte	0x04, 0x17
        /*001a*/ 	.short	(.L_39 - .L_38)
.L_38:
        /*001c*/ 	.word	0x00000000
        /*0020*/ 	.short	0x0002
        /*0022*/ 	.short	0x000c
        /*0024*/ 	.byte	0x00, 0xf0, 0x11, 0x00


	//----- nvinfo : EIATTR_KPARAM_INFO
	.align		4
.L_39:
        /*0028*/ 	.byte	0x04, 0x17
        /*002a*/ 	.short	(.L_41 - .L_40)
.L_40:
        /*002c*/ 	.word	0x00000000
        /*0030*/ 	.short	0x0001
        /*0032*/ 	.short	0x0008
        /*0034*/ 	.byte	0x00, 0xf0, 0x11, 0x00


	//----- nvinfo : EIATTR_KPARAM_INFO
	.align		4
.L_41:
        /*0038*/ 	.byte	0x04, 0x17
        /*003a*/ 	.short	(.L_43 - .L_42)
.L_42:
        /*003c*/ 	.word	0x00000000
        /*0040*/ 	.short	0x0000
        /*0042*/ 	.short	0x0000
        /*0044*/ 	.byte	0x00, 0xf5, 0x21, 0x00


	//----- nvinfo : EIATTR_SPARSE_MMA_MASK
	.align		4
.L_43:
        /*0048*/ 	.byte	0x03, 0x50
        /*004a*/ 	.short	0x0000


	//----- nvinfo : EIATTR_MAXREG_COUNT
	.align		4
        /*004c*/ 	.byte	0x03, 0x1b
        /*004e*/ 	.short	0x00ff


	//----- nvinfo : EIATTR_NUM_BARRIERS
	.align		4
        /*0050*/ 	.byte	0x02, 0x4c
        /*0052*/ 	.byte	0x01
	.zero		1


	//----- nvinfo : EIATTR_MERCURY_ISA_VERSION
	.align		4
        /*0054*/ 	.byte	0x03, 0x5f
        /*0056*/ 	.short	0x0101


	//----- nvinfo : EIATTR_VRC_CTA_INIT_COUNT
	.align		4
        /*0058*/ 	.byte	0x02, 0x4a
	.zero		1
	.zero		1


	//----- nvinfo : EIATTR_EXIT_INSTR_OFFSETS
	.align		4
        /*005c*/ 	.byte	0x04, 0x1c
        /*005e*/ 	.short	(.L_45 - .L_44)


	//   ....[0]....
.L_44:
        /*0060*/ 	.word	0x000001a0


	//   ....[1]....
        /*0064*/ 	.word	0x000003a0


	//----- nvinfo : EIATTR_CRS_STACK_SIZE
	.align		4
.L_45:
        /*0068*/ 	.byte	0x04, 0x1e
        /*006a*/ 	.short	(.L_47 - .L_46)
.L_46:
        /*006c*/ 	.word	0x00000000


	//----- nvinfo : EIATTR_CBANK_PARAM_SIZE
	.align		4
.L_47:
        /*0070*/ 	.byte	0x03, 0x19
        /*0072*/ 	.short	0x0014


	//----- nvinfo : EIATTR_PARAM_CBANK
	.align		4
        /*0074*/ 	.byte	0x04, 0x0a
        /*0076*/ 	.short	(.L_49 - .L_48)
	.align		4
.L_48:
        /*0078*/ 	.word	index@(.nv.constant0._Z13reduction_advPfiii)
        /*007c*/ 	.short	0x0380
        /*007e*/ 	.short	0x0014


	//----- nvinfo : EIATTR_SW_WAR
	.align		4
.L_49:
        /*0080*/ 	.byte	0x04, 0x36
        /*0082*/ 	.short	(.L_51 - .L_50)
.L_50:
        /*0084*/ 	.word	0x00000008
.L_51:


//--------------------- .nv.info._Z9reductionPfi  --------------------------
	.section	.nv.info._Z9reductionPfi,"",@"SHT_CUDA_INFO"
	.sectionflags	@""
	.align	4


	//----- nvinfo : EIATTR_CUDA_API_VERSION
	.align		4
        /*0000*/ 	.byte	0x04, 0x37
        /*0002*/ 	.short	(.L_53 - .L_52)
.L_52:
        /*0004*/ 	.word	0x00000082


	//----- nvinfo : EIATTR_KPARAM_INFO
	.align		4
.L_53:
        /*0008*/ 	.byte	0x04, 0x17
        /*000a*/ 	.short	(.L_55 - .L_54)
.L_54:
        /*000c*/ 	.word	0x00000000
        /*0010*/ 	.short	0x0001
        /*0012*/ 	.short	0x0008
        /*0014*/ 	.byte	0x00, 0xf0, 0x11, 0x00


	//----- nvinfo : EIATTR_KPARAM_INFO
	.align		4
.L_55:
        /*0018*/ 	.byte	0x04, 0x17
        /*001a*/ 	.short	(.L_57 - .L_56)
.L_56:
        /*001c*/ 	.word	0x00000000
        /*0020*/ 	.short	0x0000
        /*0022*/ 	.short	0x0000
        /*0024*/ 	.byte	0x00, 0xf5, 0x21, 0x00


	//----- nvinfo : EIATTR_SPARSE_MMA_MASK
	.align		4
.L_57:
        /*0028*/ 	.byte	0x03, 0x50
        /*002a*/ 	.short	0x0000


	//----- nvinfo : EIATTR_MAXREG_COUNT
	.align		4
        /*002c*/ 	.byte	0x03, 0x1b
        /*002e*/ 	.short	0x00ff


	//----- nvinfo : EIATTR_NUM_BARRIERS
	.align		4
        /*0030*/ 	.byte	0x02, 0x4c
        /*0032*/ 	.byte	0x01
	.zero		1


	//----- nvinfo : EIATTR_MERCURY_ISA_VERSION
	.align		4
        /*0034*/ 	.byte	0x03, 0x5f
        /*0036*/ 	.short	0x0101


	//----- nvinfo : EIATTR_VRC_CTA_INIT_COUNT
	.align		4
        /*0038*/ 	.byte	0x02, 0x4a
	.zero		1
	.zero		1


	//----- nvinfo : EIATTR_EXIT_INSTR_OFFSETS
	.align		4
        /*003c*/ 	.byte	0x04, 0x1c
        /*003e*/ 	.short	(.L_59 - .L_58)


	//   ....[0]....
.L_58:
        /*0040*/ 	.word	0x000003d0


	//   ....[1]....
        /*0044*/ 	.word	0x00000450


	//----- nvinfo : EIATTR_CBANK_PARAM_SIZE
	.align		4
.L_59:
        /*0048*/ 	.byte	0x03, 0x19
        /*004a*/ 	.short	0x000c


	//----- nvinfo : EIATTR_PARAM_CBANK
	.align		4
        /*004c*/ 	.byte	0x04, 0x0a
        /*004e*/ 	.short	(.L_61 - .L_60)
	.align		4
.L_60:
        /*0050*/ 	.word	index@(.nv.constant0._Z9reductionPfi)
        /*0054*/ 	.short	0x0380
        /*0056*/ 	.short	0x000c


	//----- nvinfo : EIATTR_SW_WAR
	.align		4
.L_61:
        /*0058*/ 	.byte	0x04, 0x36
        /*005a*/ 	.short	(.L_63 - .L_62)
.L_62:
        /*005c*/ 	.word	0x00000008
.L_63:


//--------------------- .nv.callgraph             --------------------------
	.section	.nv.callgraph,"",@"SHT_CUDA_CALLGRAPH"
	.align	4
	.sectionentsize	8
	.align		4
        /*0000*/ 	.word	0x00000000
	.align		4
        /*0004*/ 	.word	0xffffffff
	.align		4
        /*0008*/ 	.word	0x00000000
	.align		4
        /*000c*/ 	.word	0xfffffffe
	.align		4
        /*0010*/ 	.word	0x00000000
	.align		4
        /*0014*/ 	.word	0xfffffffd
	.align		4
        /*0018*/ 	.word	0x00000000
	.align		4
        /*001c*/ 	.word	0xfffffffc


//--------------------- .text._Z14reduction_lessPfii --------------------------
	.section	.text._Z14reduction_lessPfii,"ax",@progbits
	.align	128
        .global         _Z14reduction_lessPfii
        .type           _Z14reduction_lessPfii,@function
        .size           _Z14reduction_lessPfii,(.L_x_13 - _Z14reduction_lessPfii)
        .other          _Z14reduction_lessPfii,@"STO_CUDA_ENTRY STV_DEFAULT"
_Z14reduction_lessPfii:
.text._Z14reduction_lessPfii:
[----:B------:R-:W-:Y:S01]  /*0000*/  LDC R1, c[0x0][0x37c] ;  /* 0x0000df00ff017b82 */ /* 0x000fe20000000800 */
[----:B------:R-:W0:Y:S07]  /*0010*/  S2R R11, SR_TID.X ;  /* 0x00000000000b7919 */ /* 0x000e2e0000002100 */
[----:B------:R-:W1:Y:S01]  /*0020*/  LDC.64 R8, c[0x0][0x388] ;  /* 0x0000e200ff087b82 */ /* 0x000e620000000a00 */
[----:B------:R-:W2:Y:S01]  /*0030*/  LDCU.64 UR4, c[0x0][0x358] ;  /* 0x00006b00ff0477ac */ /* 0x000ea20008000a00 */
[----:B------:R-:W-:Y:S06]  /*0040*/  BSSY.RECONVERGENT B0, `(.L_x_0) ;  /* 0x000000e000007945 */ /* 0x000fec0003800200 */
[----:B------:R-:W3:Y:S01]  /*0050*/  LDC.64 R4, c[0x0][0x380] ;  /* 0x0000e000ff047b82 */ /* 0x000ee20000000a00 */
[----:B-1----:R-:W-:-:S05]  /*0060*/  VIADD R0, R9, 0x1 ;  /* 0x0000000109007836 */ /* 0x002fca0000000000 */
[----:B------:R-:W-:Y:S01]  /*0070*/  ISETP.GE.U32.AND P1, PT, R0, 0x3, PT ;  /* 0x000000030000780c */ /* 0x000fe20003f26070 */
[C---:B0-----:R-:W-:Y:S02]  /*0080*/  IMAD.IADD R7, R11.reuse, 0x1, R9 ;  /* 0x000000010b077824 */ /* 0x041fe400078e0209 */
[----:B---3--:R-:W-:-:S03]  /*0090*/  IMAD.WIDE.U32 R2, R11, 0x4, R4 ;  /* 0x000000040b027825 */ /* 0x008fc600078e0004 */
[----:B------:R-:W-:-:S04]  /*00a0*/  ISETP.GE.U32.AND P0, PT, R7, R8, PT ;  /* 0x000000080700720c */ /* 0x000fc80003f06070 */
[----:B------:R-:W-:-:S13]  /*00b0*/  ISETP.GE.U32.OR P0, PT, R11, R9, P0 ;  /* 0x000000090b00720c */ /* 0x000fda0000706470 */
[----:B--2---:R-:W-:Y:S05]  /*00c0*/  @P0 BRA `(.L_x_1) ;  /* 0x0000000000140947 */ /* 0x004fea0003800000 */
[----:B------:R-:W-:Y:S02]  /*00d0*/  IMAD.WIDE.U32 R4, R7, 0x4, R4 ;  /* 0x0000000407047825 */ /* 0x000fe400078e0004 */
[----:B------:R-:W2:Y:S04]  /*00e0*/  LDG.E R7, desc[UR4][R2.64] ;  /* 0x0000000402077981 */ /* 0x000ea8000c1e1900 */
[----:B------:R-:W2:Y:S02]  /*00f0*/  LDG.E R4, desc[UR4][R4.64] ;  /* 0x0000000404047981 */ /* 0x000ea4000c1e1900 */
[----:B--2---:R-:W-:-:S05]  /*0100*/  FADD R7, R4, R7 ;  /* 0x0000000704077221 */ /* 0x004fca0000000000 */
[----:B------:R0:W-:Y:S02]  /*0110*/  STG.E desc[UR4][R2.64], R7 ;  /* 0x0000000702007986 */ /* 0x0001e4000c101904 */
.L_x_1:
[----:B------:R-:W-:Y:S05]  /*0120*/  BSYNC.RECONVERGENT B0 ;  /* 0x0000000000007941 */ /* 0x000fea0003800200 */
.L_x_0:
[----:B------:R-:W-:Y:S05]  /*0130*/  @!P1 EXIT ;  /* 0x000000000000994d */ /* 0x000fea0003800000 */
[----:B0-----:R-:W0:Y:S01]  /*0140*/  LDC.64 R6, c[0x0][0x380] ;  /* 0x0000e000ff067b82 */ /* 0x001e220000000a00 */
[----:B------:R-:W-:-:S04]  /*0150*/  LEA.HI R0, R9, R9, RZ, 0x1 ;  /* 0x0000000909007211 */ /* 0x000fc800078f08ff */
[----:B------:R-:W-:-:S07]  /*0160*/  SHF.R.S32.HI R0, RZ, 0x1, R0 ;  /* 0x00000001ff007819 */ /* 0x000fce0000011400 */
.L_x_4:
[----:B------:R-:W-:Y:S01]  /*0170*/  BAR.SYNC.DEFER_BLOCKING 0x0 ;  /* 0x0000000000007b1d */ /* 0x000fe20000010000 */
[----:B------:R-:W-:Y:S02]  /*0180*/  ISETP.GE.U32.AND P0, PT, R11, R0, PT ;  /* 0x000000000b00720c */ /* 0x000fe40003f06070 */
[----:B------:R-:W-:Y:S02]  /*0190*/  ISETP.GT.U32.AND P1, PT, R0, 0x1, PT ;  /* 0x000000010000780c */ /* 0x000fe40003f24070 */
[----:B------:R-:W-:Y:S01]  /*01a0*/  SHF.R.U32.HI R8, RZ, 0x1, R0 ;  /* 0x00000001ff087819 */ /* 0x000fe20000011600 */
[----:B------:R-:W-:Y:S08]  /*01b0*/  BSSY.RECONVERGENT B0, `(.L_x_2) ;  /* 0x0000008000007945 */ /* 0x000ff00003800200 */
[----:B-1----:R-:W-:Y:S05]  /*01c0*/  @P0 BRA `(.L_x_3) ;  /* 0x0000000000180947 */ /* 0x002fea0003800000 */
[----:B------:R-:W-:Y:S01]  /*01d0*/  IADD3 R5, PT, PT, R11, R0, RZ ;  /* 0x000000000b057210 */ /* 0x000fe20007ffe0ff */
[----:B------:R-:W2:Y:S04]  /*01e0*/  LDG.E R9, desc[UR4][R2.64] ;  /* 0x0000000402097981 */ /* 0x000ea8000c1e1900 */
[----:B0-----:R-:W-:-:S06]  /*01f0*/  IMAD.WIDE.U32 R4, R5, 0x4, R6 ;  /* 0x0000000405047825 */ /* 0x001fcc00078e0006 */
[----:B------:R-:W2:Y:S02]  /*0200*/  LDG.E R4, desc[UR4][R4.64] ;  /* 0x0000000404047981 */ /* 0x000ea4000c1e1900 */
[----:B--2---:R-:W-:-:S05]  /*0210*/  FADD R9, R4, R9 ;  /* 0x0000000904097221 */ /* 0x004fca0000000000 */
[----:B------:R1:W-:Y:S02]  /*0220*/  STG.E desc[UR4][R2.64], R9 ;  /* 0x0000000902007986 */ /* 0x0003e4000c101904 */
.L_x_3:
[----:B------:R-:W-:Y:S05]  /*0230*/  BSYNC.RECONVERGENT B0 ;  /* 0x0000000000007941 */ /* 0x000fea0003800200 */
.L_x_2:
[----:B------:R-:W-:Y:S01]  /*0240*/  IMAD.MOV.U32 R0, RZ, RZ, R8 ;  /* 0x000000ffff007224 */ /* 0x000fe200078e0008 */
[----:B------:R-:W-:Y:S06]  /*0250*/  @P1 BRA `(.L_x_4) ;  /* 0xfffffffc00c41947 */ /* 0x000fec000383ffff */
[----:B------:R-:W-:Y:S05]  /*0260*/  EXIT ;  /* 0x000000000000794d */ /* 0x000fea0003800000 */
.L_x_5:
[----:B------:R-:W-:-:S00]  /*0270*/  BRA `(.L_x_5) ;  /* 0xfffffffc00fc7947 */ /* 0x000fc0000383ffff */
[----:B------:R-:W-:-:S00]  /*0280*/  NOP ;  /* 0x0000000000007918 */ /* 0x000fc00000000000 */
[----:B------:R-:W-:-:S00]  /*0290*/  NOP ;  /* 0x0000000000007918 */ /* 0x000fc00000000000 */
[----:B------:R-:W-:-:S00]  /*02a0*/  NOP ;  /* 0x0000000000007918 */ /* 0x000fc00000000000 */
[----:B------:R-:W-:-:S00]  /*02b0*/  NOP ;  /* 0x0000000000007918 */ /* 0x000fc00000000000 */
[----:B------:R-:W-:-:S00]  /*02c0*/  NOP ;  /* 0x0000000000007918 */ /* 0x000fc00000000000 */
[----:B------:R-:W-:-:S00]  /*02d0*/  NOP ;  /* 0x0000000000007918 */ /* 0x000fc00000000000 */
[----:B------:R-:W-:-:S00]  /*02e0*/  NOP ;  /* 0x0000000000007918 */ /* 0x000fc00000000000 */
[----:B------:R-:W-:-:S00]  /*02f0*/  NOP ;  /* 0x0000000000007918 */ /* 0x000fc00000000000 */
.L_x_13:


//--------------------- .text._Z13reduction_advPfiii --------------------------
	.section	.text._Z13reduction_advPfiii,"ax",@progbits
	.align	128
        .global         _Z13reduction_advPfiii
        .type           _Z13reduction_advPfiii,@function
        .size           _Z13reduction_advPfiii,(.L_x_14 - _Z13reduction_advPfiii)
        .other          _Z13reduction_advPfiii,@"STO_CUDA_ENTRY STV_DEFAULT"
_Z13reduction_advPfiii:
.text._Z13reduction_advPfiii:
[----:B------:R-:W-:Y:S01]  /*0000*/  LDC R1, c[0x0][0x37c] ;  /* 0x0000df00ff017b82 */ /* 0x000fe20000000800 */
[----:B------:R-:W0:Y:S07]  /*0010*/  S2R R0, SR_TID.X ;  /* 0x0000000000007919 */ /* 0x000e2e0000002100 */
[----:B------:R-:W1:Y:S01]  /*0020*/  LDC R4, c[0x0][0x390] ;  /* 0x0000e400ff047b82 */ /* 0x000e620000000800 */
[----:B------:R-:W2:Y:S01]  /*0030*/  LDCU.64 UR4, c[0x0][0x358] ;  /* 0x00006b00ff0477ac */ /* 0x000ea20008000a00 */
[----:B------:R-:W-:Y:S01]  /*0040*/  BSSY.RECONVERGENT B0, `(.L_x_6) ;  /* 0x0000015000007945 */ /* 0x000fe20003800200 */
[----:B-1----:R-:W-:-:S05]  /*0050*/  VIADD R2, R4, 0x1 ;  /* 0x0000000104027836 */ /* 0x002fca0000000000 */
[----:B------:R-:W-:Y:S02]  /*0060*/  ISETP.GE.U32.AND P0, PT, R2, 0x3, PT ;  /* 0x000000030200780c */ /* 0x000fe40003f06070 */
[----:B0-----:R-:W-:-:S13]  /*0070*/  ISETP.GE.U32.AND P1, PT, R0, R4, PT ;  /* 0x000000040000720c */ /* 0x001fda0003f26070 */
[----:B--2---:R-:W-:Y:S05]  /*0080*/  @P1 BRA `(.L_x_7) ;  /* 0x0000000000401947 */ /* 0x004fea0003800000 */
[----:B------:R-:W0:Y:S01]  /*0090*/  LDC.64 R8, c[0x0][0x388] ;  /* 0x0000e200ff087b82 */ /* 0x000e220000000a00 */
[----:B------:R-:W-:-:S05]  /*00a0*/  IMAD.SHL.U32 R6, R0, 0x200, RZ ;  /* 0x0000020000067824 */ /* 0x000fca00078e00ff */
[----:B0-----:R-:W-:-:S04]  /*00b0*/  ISETP.GE.U32.AND P1, PT, R6, R8, PT ;  /* 0x000000080600720c */ /* 0x001fc80003f26070 */
[----:B------:R-:W-:-:S04]  /*00c0*/  SEL R2, RZ, 0x1, P1 ;  /* 0x00000001ff027807 */ /* 0x000fc80000800000 */
[----:B------:R-:W-:-:S13]  /*00d0*/  ISETP.NE.AND P1, PT, R2, R9, PT ;  /* 0x000000090200720c */ /* 0x000fda0003f25270 */
[----:B------:R-:W-:Y:S05]  /*00e0*/  @!P1 BRA `(.L_x_7) ;  /* 0x0000000000289947 */ /* 0x000fea0003800000 */
[----:B------:R-:W0:Y:S01]  /*00f0*/  LDC.64 R2, c[0x0][0x380] ;  /* 0x0000e000ff027b82 */ /* 0x000e220000000a00 */
[----:B------:R-:W-:Y:S01]  /*0100*/  IMAD R5, R4, 0x200, R9 ;  /* 0x0000020004057824 */ /* 0x000fe200078e0209 */
[----:B------:R-:W-:-:S04]  /*0110*/  LOP3.LUT R7, R6, R9, RZ, 0x3c, !PT ;  /* 0x0000000906077212 */ /* 0x000fc800078e3cff */
[----:B------:R-:W-:Y:S01]  /*0120*/  LOP3.LUT R5, R9, R6, R5, 0x96, !PT ;  /* 0x0000000609057212 */ /* 0x000fe200078e9605 */
[----:B0-----:R-:W-:-:S04]  /*0130*/  IMAD.WIDE.U32 R6, R7, 0x4, R2 ;  /* 0x0000000407067825 */ /* 0x001fc800078e0002 */
[----:B------:R-:W-:Y:S02]  /*0140*/  IMAD.WIDE.U32 R2, R5, 0x4, R2 ;  /* 0x0000000405027825 */ /* 0x000fe400078e0002 */
[----:B------:R-:W2:Y:S04]  /*0150*/  LDG.E R5, desc[UR4][R6.64] ;  /* 0x0000000406057981 */ /* 0x000ea8000c1e1900 */
[----:B------:R-:W2:Y:S02]  /*0160*/  LDG.E R2, desc[UR4][R2.64] ;  /* 0x0000000402027981 */ /* 0x000ea4000c1e1900 */
[----:B--2---:R-:W-:-:S05]  /*0170*/  FADD R5, R2, R5 ;  /* 0x0000000502057221 */ /* 0x004fca0000000000 */
[----:B------:R0:W-:Y:S02]  /*0180*/  STG.E desc[UR4][R6.64], R5 ;  /* 0x0000000506007986 */ /* 0x0001e4000c101904 */
.L_x_7:
[----:B------:R-:W-:Y:S05]  /*0190*/  BSYNC.RECONVERGENT B0 ;  /* 0x0000000000007941 */ /* 0x000fea0003800200 */
.L_x_6:
[----:B------:R-:W-:Y:S05]  /*01a0*/  @!P0 EXIT ;  /* 0x000000000000894d */ /* 0x000fea0003800000 */
[----:B------:R-:W-:Y:S01]  /*01b0*/  LOP3.LUT R2, R0, 0xffff, RZ, 0xc0, !PT ;  /* 0x0000ffff00027812 */ /* 0x000fe200078ec0ff */
[----:B0-----:R-:W0:Y:S01]  /*01c0*/  LDC.64 R6, c[0x0][0x380] ;  /* 0x0000e000ff067b82 */ /* 0x001e220000000a00 */
[----:B------:R-:W-:-:S03]  /*01d0*/  LEA.HI R4, R4, R4, RZ, 0x1 ;  /* 0x0000000404047211 */ /* 0x000fc600078f08ff */
[----:B------:R-:W-:Y:S01]  /*01e0*/  IMAD R2, R2, 0x1556, RZ ;  /* 0x0000155602027824 */ /* 0x000fe200078e02ff */
[----:B------:R-:W-:-:S03]  /*01f0*/  SHF.R.S32.HI R9, RZ, 0x1, R4 ;  /* 0x00000001ff097819 */ /* 0x000fc60000011404 */
[----:B------:R-:W1:Y:S01]  /*0200*/  LDC R12, c[0x0][0x38c] ;  /* 0x0000e300ff0c7b82 */ /* 0x000e620000000800 */
[----:B------:R-:W-:-:S04]  /*0210*/  SHF.R.U32.HI R2, RZ, 0x10, R2 ;  /* 0x00000010ff027819 */ /* 0x000fc80000011602 */
[----:B------:R-:W-:-:S03]  /*0220*/  PRMT R5, R2, 0x9910, RZ ;  /* 0x0000991002057816 */ /* 0x000fc600000000ff */
[----:B------:R-:W2:Y:S02]  /*0230*/  LDC.64 R2, c[0x0][0x380] ;  /* 0x0000e000ff027b82 */ /* 0x000ea40000000a00 */
[----:B------:R-:W-:-:S04]  /*0240*/  IMAD R5, R5, 0xc, RZ ;  /* 0x0000000c05057824 */ /* 0x000fc800078e02ff */
[----:B------:R-:W-:-:S05]  /*0250*/  IMAD.MOV R5, RZ, RZ, -R5 ;  /* 0x000000ffff057224 */ /* 0x000fca00078e0a05 */
[----:B------:R-:W-:Y:S01]  /*0260*/  PRMT R11, R5, 0x7710, RZ ;  /* 0x00007710050b7816 */ /* 0x000fe200000000ff */
[----:B0-----:R-:W-:-:S04]  /*0270*/  IMAD.WIDE.U32 R4, R0, 0x4, R6 ;  /* 0x0000000400047825 */ /* 0x001fc800078e0006 */
[----:B------:R-:W-:-:S07]  /*0280*/  IMAD.IADD R8, R11, 0x1, R0 ;  /* 0x000000010b087824 */ /* 0x000fce00078e0200 */
.L_x_10:
[----:B------:R-:W-:Y:S01]  /*0290*/  BAR.SYNC.DEFER_BLOCKING 0x0 ;  /* 0x0000000000007b1d */ /* 0x000fe20000010000 */
[----:B------:R-:W-:Y:S02]  /*02a0*/  ISETP.GE.U32.AND P0, PT, R0, R9, PT ;  /* 0x000000090000720c */ /* 0x000fe40003f06070 */
[----:B------:R-:W-:Y:S02]  /*02b0*/  ISETP.GT.U32.AND P1, PT, R9, 0x1, PT ;  /* 0x000000010900780c */ /* 0x000fe40003f24070 */
[----:B------:R-:W-:Y:S01]  /*02c0*/  SHF.R.U32.HI R10, RZ, 0x1, R9 ;  /* 0x00000001ff0a7819 */ /* 0x000fe20000011609 */
[----:B------:R-:W-:Y:S08]  /*02d0*/  BSSY.RECONVERGENT B0, `(.L_x_8) ;  /* 0x000000a000007945 */ /* 0x000ff00003800200 */
[----:B------:R-:W-:Y:S05]  /*02e0*/  @P0 BRA `(.L_x_9) ;  /* 0x0000000000200947 */ /* 0x000fea0003800000 */
[----:B-1----:R-:W-:Y:S02]  /*02f0*/  IMAD R7, R9, 0x200, R12 ;  /* 0x0000020009077824 */ /* 0x002fe400078e020c */
[----:B------:R-:W3:Y:S03]  /*0300*/  LDG.E R9, desc[UR4][R4.64] ;  /* 0x0000000404097981 */ /* 0x000ee6000c1e1900 */
[----:B------:R-:W-:-:S04]  /*0310*/  LOP3.LUT R7, R7, 0xffff, R8, 0x78, !PT ;  /* 0x0000ffff07077812 */ /* 0x000fc800078e7808 */
[----:B------:R-:W-:-:S05]  /*0320*/  LOP3.LUT R7, R7, R12, RZ, 0x3c, !PT ;  /* 0x0000000c07077212 */ /* 0x000fca00078e3cff */
[----:B--2---:R-:W-:-:S06]  /*0330*/  IMAD.WIDE.U32 R6, R7, 0x4, R2 ;  /* 0x0000000407067825 */ /* 0x004fcc00078e0002 */
[----:B------:R-:W3:Y:S02]  /*0340*/  LDG.E R6, desc[UR4][R6.64] ;  /* 0x0000000406067981 */ /* 0x000ee4000c1e1900 */
[----:B---3--:R-:W-:-:S05]  /*0350*/  FADD R9, R6, R9 ;  /* 0x0000000906097221 */ /* 0x008fca0000000000 */
[----:B------:R0:W-:Y:S02]  /*0360*/  STG.E desc[UR4][R4.64], R9 ;  /* 0x0000000904007986 */ /* 0x0001e4000c101904 */
.L_x_9:
[----:B------:R-:W-:Y:S05]  /*0370*/  BSYNC.RECONVERGENT B0 ;  /* 0x0000000000007941 */ /* 0x000fea0003800200 */
.L_x_8:
[----:B0-----:R-:W-:Y:S01]  /*0380*/  IMAD.MOV.U32 R9, RZ, RZ, R10 ;  /* 0x000000ffff097224 */ /* 0x001fe200078e000a */
[----:B------:R-:W-:Y:S06]  /*0390*/  @P1 BRA `(.L_x_10) ;  /* 0xfffffffc00bc1947 */ /* 0x000fec000383ffff */
[----:B------:R-:W-:Y:S05]  /*03a0*/  EXIT ;  /* 0x000000000000794d */ /* 0x000fea0003800000 */
.L_x_11:
        /* <DEDUP_REMOVED lines=13> */
.L_x_14:


//--------------------- .text._Z9reductionPfi     --------------------------
	.section	.text._Z9reductionPfi,"ax",@progbits
	.align	128
        .global         _Z9reductionPfi
        .type           _Z9reductionPfi,@function
        .size           _Z9reductionPfi,(.L_x_15 - _Z9reductionPfi)
        .other          _Z9reductionPfi,@"STO_CUDA_ENTRY STV_DEFAULT"
_Z9reductionPfi:
.text._Z9reductionPfi:
[----:B------:R-:W-:Y:S01]  /*0000*/  LDC R1, c[0x0][0x37c] ;  /* 0x0000df00ff017b82 */ /* 0x000fe20000000800 */
[----:B------:R-:W0:Y:S07]  /*0010*/  S2R R0, SR_TID.X ;  /* 0x0000000000007919 */ /* 0x000e2e0000002100 */
[----:B------:R-:W0:Y:S01]  /*0020*/  LDC.64 R4, c[0x0][0x380] ;  /* 0x0000e000ff047b82 */ /* 0x000e220000000a00 */
[----:B------:R-:W1:Y:S01]  /*0030*/  LDCU.64 UR6, c[0x0][0x358] ;  /* 0x00006b00ff0677ac */ /* 0x000e620008000a00 */
[----:B0-----:R-:W-:-:S06]  /*0040*/  IMAD.WIDE.U32 R4, R0, 0x4, R4 ;  /* 0x0000000400047825 */ /* 0x001fcc00078e0004 */
[----:B-1----:R-:W2:Y:S01]  /*0050*/  LDG.E R5, desc[UR6][R4.64] ;  /* 0x0000000604057981 */ /* 0x002ea2000c1e1900 */
[----:B------:R-:W0:Y:S01]  /*0060*/  S2UR UR5, SR_CgaCtaId ;  /* 0x00000000000579c3 */ /* 0x000e220000008800 */
[----:B------:R-:W-:Y:S01]  /*0070*/  UMOV UR4, 0x400 ;  /* 0x0000040000047882 */ /* 0x000fe20000000000 */
[C---:B------:R-:W-:Y:S02]  /*0080*/  ISETP.GT.U32.AND P0, PT, R0.reuse, 0xff, PT ;  /* 0x000000ff0000780c */ /* 0x040fe40003f04070 */
[----:B------:R-:W-:Y:S01]  /*0090*/  ISETP.GT.U32.AND P1, PT, R0, 0x7f, PT ;  /* 0x0000007f0000780c */ /* 0x000fe20003f24070 */
[----:B0-----:R-:W-:-:S06]  /*00a0*/  ULEA UR4, UR5, UR4, 0x18 ;  /* 0x0000000405047291 */ /* 0x001fcc000f8ec0ff */
[----:B------:R-:W-:-:S05]  /*00b0*/  LEA R2, R0, UR4, 0x2 ;  /* 0x0000000400027c11 */ /* 0x000fca000f8e10ff */
[----:B--2---:R-:W-:Y:S01]  /*00c0*/  STS [R2], R5 ;  /* 0x0000000502007388 */ /* 0x004fe20000000800 */
[----:B------:R-:W-:Y:S06]  /*00d0*/  BAR.SYNC.DEFER_BLOCKING 0x0 ;  /* 0x0000000000007b1d */ /* 0x000fec0000010000 */
[----:B------:R-:W-:Y:S04]  /*00e0*/  @!P0 LDS R3, [R2+0x400] ;  /* 0x0004000002038984 */ /* 0x000fe80000000800 */
[----:B------:R-:W0:Y:S02]  /*00f0*/  @!P0 LDS R6, [R2] ;  /* 0x0000000002068984 */ /* 0x000e240000000800 */
[----:B0-----:R-:W-:-:S05]  /*0100*/  @!P0 FADD R3, R3, R6 ;  /* 0x0000000603038221 */ /* 0x001fca0000000000 */
[----:B------:R-:W-:Y:S01]  /*0110*/  @!P0 STS [R2], R3 ;  /* 0x0000000302008388 */ /* 0x000fe20000000800 */
[----:B------:R-:W-:Y:S01]  /*0120*/  BAR.SYNC.DEFER_BLOCKING 0x0 ;  /* 0x0000000000007b1d */ /* 0x000fe20000010000 */
[----:B------:R-:W-:-:S05]  /*0130*/  ISETP.GT.U32.AND P0, PT, R0, 0x3f, PT ;  /* 0x0000003f0000780c */ /* 0x000fca0003f04070 */
        /* <DEDUP_REMOVED lines=35> */
[----:B------:R-:W-:-:S05]  /*0370*/  ISETP.NE.AND P0, PT, R0, RZ, PT ;  /* 0x000000ff0000720c */ /* 0x000fca0003f05270 */
[----:B------:R-:W-:Y:S04]  /*0380*/  @!P1 LDS R4, [R2+0x8] ;  /* 0x0000080002049984 */ /* 0x000fe80000000800 */
[----:B------:R-:W0:Y:S02]  /*0390*/  @!P1 LDS R7, [R2] ;  /* 0x0000000002079984 */ /* 0x000e240000000800 */
[----:B0-----:R-:W-:-:S05]  /*03a0*/  @!P1 FADD R7, R4, R7 ;  /* 0x0000000704079221 */ /* 0x001fca0000000000 */
[----:B------:R0:W-:Y:S01]  /*03b0*/  @!P1 STS [R2], R7 ;  /* 0x0000000702009388 */ /* 0x0001e20000000800 */
[----:B------:R-:W-:Y:S06]  /*03c0*/  BAR.SYNC.DEFER_BLOCKING 0x0 ;  /* 0x0000000000007b1d */ /* 0x000fec0000010000 */
[----:B------:R-:W-:Y:S05]  /*03d0*/  @P0 EXIT ;  /* 0x000000000000094d */ /* 0x000fea0003800000 */
[----:B------:R-:W-:Y:S01]  /*03e0*/  LDS R0, [UR4+0x4] ;  /* 0x00000404ff007984 */ /* 0x000fe20008000800 */
[----:B------:R-:W1:Y:S03]  /*03f0*/  LDC.64 R4, c[0x0][0x380] ;  /* 0x0000e000ff047b82 */ /* 0x000e660000000a00 */
[----:B------:R-:W2:Y:S02]  /*0400*/  LDS R3, [R2] ;  /* 0x0000000002037984 */ /* 0x000ea40000000800 */
[----:B--2---:R-:W-:-:S05]  /*0410*/  FADD R3, R0, R3 ;  /* 0x0000000300037221 */ /* 0x004fca0000000000 */
[----:B------:R-:W-:Y:S04]  /*0420*/  STS [R2], R3 ;  /* 0x0000000302007388 */ /* 0x000fe80000000800 */
[----:B0-----:R-:W1:Y:S04]  /*0430*/  LDS R7, [UR4] ;  /* 0x00000004ff077984 */ /* 0x001e680008000800 */
[----:B-1----:R-:W-:Y:S01]  /*0440*/  STG.E desc[UR6][R4.64], R7 ;  /* 0x0000000704007986 */ /* 0x002fe2000c101906 */
[----:B------:R-:W-:Y:S05]  /*0450*/  EXIT ;  /* 0x000000000000794d */ /* 0x000fea0003800000 */
.L_x_12:
        /* <DEDUP_REMOVED lines=10> */
.L_x_15:


//--------------------- .nv.shared.reserved.0     --------------------------
	.section	.nv.shared.reserved.0,"aw",@nobits
	.weak		__nv_reservedSMEM_offset_0_alias
	.size		__nv_reservedSMEM_offset_0_alias, 0, 64
	.other		__nv_reservedSMEM_offset_0_alias,@"STO_CUDA_RESERVED_SHARED STV_DEFAULT"
__nv_reservedSMEM_offset_0_alias:
	.zero		0
	.zero		64


//--------------------- .nv.shared._Z9reductionPfi --------------------------
	.section	.nv.shared._Z9reductionPfi,"aw",@nobits
	.sectionflags	@""
	.align	4
.nv.shared._Z9reductionPfi:
	.zero		3072


//--------------------- .nv.constant0._Z14reduction_lessPfii --------------------------
	.section	.nv.constant0._Z14reduction_lessPfii,"a",@progbits
	.sectionflags	@""
	.align	4
.nv.constant0._Z14reduction_lessPfii:
	.zero		912


//--------------------- .nv.constant0._Z13reduction_advPfiii --------------------------
	.section	.nv.constant0._Z13reduction_advPfiii,"a",@progbits
	.sectionflags	@""
	.align	4
.nv.constant0._Z13reduction_advPfiii:
	.zero		916


//--------------------- .nv.constant0._Z9reductionPfi --------------------------
	.section	.nv.constant0._Z9reductionPfi,"a",@progbits
	.sectionflags	@""
	.align	4
.nv.constant0._Z9reductionPfi:
	.zero		908


//--------------------- SYMBOLS --------------------------

	.type		.nv.reservedSmem.offset0,@object
	.size		.nv.reservedSmem.offset0,0x4
	.type		.nv.reservedSmem.cap,@object
	.size		.nv.reservedSmem.cap,0x4
